	.headerflags	@"EF_CUDA_TEXMODE_UNIFIED EF_CUDA_64BIT_ADDRESS EF_CUDA_ACCELERATORS EF_CUDA_SM90 EF_CUDA_VIRTUAL_SM(EF_CUDA_SM90)"
	.elftype	@"ET_EXEC"


//--------------------- .nv.info                  --------------------------
	.section	.nv.info,"",@"SHT_CUDA_INFO"
	.align	4


	//----- nvinfo : EIATTR_REGCOUNT
	.align		4
        /*0000*/ 	.byte	0x04, 0x2f
        /*0002*/ 	.short	(.L_1 - .L_0)
	.align		4
.L_0:
        /*0004*/ 	.word	index@(triton_poi_fused__to_copy_139)
        /*0008*/ 	.word	0x0000000a


	//----- nvinfo : EIATTR_MIN_STACK_SIZE
	.align		4
.L_1:
        /*000c*/ 	.byte	0x04, 0x12
        /*000e*/ 	.short	(.L_3 - .L_2)
	.align		4
.L_2:
        /*0010*/ 	.word	index@(triton_poi_fused__to_copy_139)
        /*0014*/ 	.word	0x00000000


	//----- nvinfo : EIATTR_FRAME_SIZE
	.align		4
.L_3:
        /*0018*/ 	.byte	0x04, 0x11
        /*001a*/ 	.short	(.L_5 - .L_4)
	.align		4
.L_4:
        /*001c*/ 	.word	index@(triton_poi_fused__to_copy_139)
        /*0020*/ 	.word	0x00000000


	//----- nvinfo : EIATTR_MIN_STACK_SIZE
	.align		4
.L_5:
        /*0024*/ 	.byte	0x04, 0x12
        /*0026*/ 	.short	(.L_7 - .L_6)
	.align		4
.L_6:
        /*0028*/ 	.word	index@(triton_poi_fused__to_copy_139)
        /*002c*/ 	.word	0x00000000
.L_7:


//--------------------- .nv.info.triton_poi_fused__to_copy_139 --------------------------
	.section	.nv.info.triton_poi_fused__to_copy_139,"",@"SHT_CUDA_INFO"
	.sectionflags	@""
	.align	4


	//----- nvinfo : EIATTR_CUDA_API_VERSION
	.align		4
        /*0000*/ 	.byte	0x04, 0x37
        /*0002*/ 	.short	(.L_9 - .L_8)
.L_8:
        /*0004*/ 	.word	0x0000007c


	//----- nvinfo : EIATTR_KPARAM_INFO
	.align		4
.L_9:
        /*0008*/ 	.byte	0x04, 0x17
        /*000a*/ 	.short	(.L_11 - .L_10)
.L_10:
        /*000c*/ 	.word	0x00000000
        /*0010*/ 	.short	0x0001
        /*0012*/ 	.short	0x0008
        /*0014*/ 	.byte	0x00, 0xf0, 0x11, 0x00


	//----- nvinfo : EIATTR_KPARAM_INFO
	.align		4
.L_11:
        /*0018*/ 	.byte	0x04, 0x17
        /*001a*/ 	.short	(.L_13 - .L_12)
.L_12:
        /*001c*/ 	.word	0x00000000
        /*0020*/ 	.short	0x0000
        /*0022*/ 	.short	0x0000
        /*0024*/ 	.byte	0x00, 0xf4, 0x21, 0x00


	//----- nvinfo : EIATTR_SPARSE_MMA_MASK
	.align		4
.L_13:
        /*0028*/ 	.byte	0x03, 0x50
        /*002a*/ 	.short	0x0000


	//----- nvinfo : EIATTR_MAXREG_COUNT
	.align		4
        /*002c*/ 	.byte	0x03, 0x1b
        /*002e*/ 	.short	0x00ff


	//----- nvinfo : EIATTR_EXIT_INSTR_OFFSETS
	.align		4
        /*0030*/ 	.byte	0x04, 0x1c
        /*0032*/ 	.short	(.L_15 - .L_14)


	//   ....[0]....
.L_14:
        /*0034*/ 	.word	0x00000170


	//   ....[1]....
        /*0038*/ 	.word	0x000001a0


	//----- nvinfo : EIATTR_REQNTID
	.align		4
.L_15:
        /*003c*/ 	.byte	0x04, 0x10
        /*003e*/ 	.short	(.L_17 - .L_16)
.L_16:
        /*0040*/ 	.word	0x00000020
        /*0044*/ 	.word	0x00000001
        /*0048*/ 	.word	0x00000001


	//----- nvinfo : EIATTR_CBANK_PARAM_SIZE
	.align		4
.L_17:
        /*004c*/ 	.byte	0x03, 0x19
        /*004e*/ 	.short	0x000c


	//----- nvinfo : EIATTR_PARAM_CBANK
	.align		4
        /*0050*/ 	.byte	0x04, 0x0a
        /*0052*/ 	.short	(.L_19 - .L_18)
	.align		4
.L_18:
        /*0054*/ 	.word	index@(.nv.constant0.triton_poi_fused__to_copy_139)
        /*0058*/ 	.short	0x0210
        /*005a*/ 	.short	0x000c


	//----- nvinfo : EIATTR_SW_WAR
	.align		4
.L_19:
        /*005c*/ 	.byte	0x04, 0x36
        /*005e*/ 	.short	(.L_21 - .L_20)
.L_20:
        /*0060*/ 	.word	0x00000008
.L_21:


//--------------------- .nv.callgraph             --------------------------
	.section	.nv.callgraph,"",@"SHT_CUDA_CALLGRAPH"
	.align	4
	.sectionentsize	8
	.align		4
        /*0000*/ 	.word	0x00000000
	.align		4
        /*0004*/ 	.word	0xffffffff
	.align		4
        /*0008*/ 	.word	0x00000000
	.align		4
        /*000c*/ 	.word	0xfffffffe
	.align		4
        /*0010*/ 	.word	0x00000000
	.align		4
        /*0014*/ 	.word	0xfffffffd
	.align		4
        /*0018*/ 	.word	0x00000000
	.align		4
        /*001c*/ 	.word	0xfffffffc


//--------------------- .text.triton_poi_fused__to_copy_139 --------------------------
	.section	.text.triton_poi_fused__to_copy_139,"ax",@progbits
	.align	128
        .global         triton_poi_fused__to_copy_139
        .type           triton_poi_fused__to_copy_139,@function
        .size           triton_poi_fused__to_copy_139,(.L_x_1 - triton_poi_fused__to_copy_139)
        .other          triton_poi_fused__to_copy_139,@"STO_CUDA_ENTRY STV_DEFAULT"
triton_poi_fused__to_copy_139:
.text.triton_poi_fused__to_copy_139:
[----:B------:R-:W0:Y:S02]  /*0000*/  LDC R1, c[0x0][0x28] ;  /* 0x00000a00ff017b82 */ /* 0x000e240000000800 */
[----:B------:R-:W1:Y:S01]  /*0010*/  S2R R0, SR_TID.X ;  /* 0x0000000000007919 */ /* 0x000e620000002100 */
[----:B------:R-:W-:Y:S01]  /*0020*/  IMAD.MOV.U32 R7, RZ, RZ, 0x3d800000 ;  /* 0x3d800000ff077424 */ /* 0x000fe200078e00ff */
[----:B------:R-:W2:Y:S01]  /*0030*/  S2R R5, SR_CTAID.X ;  /* 0x0000000000057919 */ /* 0x000ea20000002500 */
[----:B-1----:R-:W-:-:S05]  /*0040*/  IMAD.SHL.U32 R0, R0, 0x2, RZ ;  /* 0x0000000200007824 */ /* 0x002fca00078e00ff */
[----:B------:R-:W-:-:S05]  /*0050*/  LOP3.LUT R0, R0, 0x3e, RZ, 0xc0, !PT ;  /* 0x0000003e00007812 */ /* 0x000fca00078ec0ff */
[----:B--2---:R-:W-:-:S05]  /*0060*/  IMAD R5, R5, 0x40, R0 ;  /* 0x0000004005057824 */ /* 0x004fca00078e0200 */
[----:B------:R-:W-:Y:S02]  /*0070*/  IADD3 R0, R5, 0x1, RZ ;  /* 0x0000000105007810 */ /* 0x000fe40007ffe0ff */
[----:B------:R-:W-:Y:S02]  /*0080*/  I2FP.F32.S32 R2, R5 ;  /* 0x0000000500027245 */ /* 0x000fe40000201400 */
[----:B------:R-:W-:Y:S02]  /*0090*/  I2FP.F32.S32 R0, R0 ;  /* 0x0000000000007245 */ /* 0x000fe40000201400 */
[----:B------:R-:W-:Y:S01]  /*00a0*/  ISETP.GE.AND P0, PT, R5, 0x40, PT ;  /* 0x000000400500780c */ /* 0x000fe20003f06270 */
[----:B------:R-:W-:Y:S02]  /*00b0*/  FADD R2, R2, 0.5 ;  /* 0x3f00000002027421 */ /* 0x000fe40000000000 */
[----:B------:R-:W-:Y:S02]  /*00c0*/  FADD R0, R0, 0.5 ;  /* 0x3f00000000007421 */ /* 0x000fe40000000000 */
[----:B------:R-:W-:-:S02]  /*00d0*/  FFMA R4, R2, R7, -0.5 ;  /* 0xbf00000002047423 */ /* 0x000fc40000000007 */
[----:B------:R-:W1:Y:S01]  /*00e0*/  LDC.64 R2, c[0x0][0x210] ;  /* 0x00008400ff027b82 */ /* 0x000e620000000a00 */
[----:B------:R-:W-:Y:S02]  /*00f0*/  FFMA R0, R0, R7, -0.5 ;  /* 0xbf00000000007423 */ /* 0x000fe40000000007 */
[----:B------:R-:W-:-:S03]  /*0100*/  FMNMX R4, RZ, R4, !PT ;  /* 0x00000004ff047209 */ /* 0x000fc60007800000 */
[----:B------:R-:W-:-:S03]  /*0110*/  FMNMX R0, RZ, R0, !PT ;  /* 0x00000000ff007209 */ /* 0x000fc60007800000 */
[----:B------:R-:W2:Y:S08]  /*0120*/  F2I.TRUNC.NTZ R4, R4 ;  /* 0x0000000400047305 */ /* 0x000eb0000020f100 */
[----:B------:R-:W3:Y:S01]  /*0130*/  F2I.TRUNC.NTZ R6, R0 ;  /* 0x0000000000067305 */ /* 0x000ee2000020f100 */
[----:B-1----:R-:W-:Y:S01]  /*0140*/  IMAD.WIDE R2, R5, 0x8, R2 ;  /* 0x0000000805027825 */ /* 0x002fe200078e0202 */
[----:B--2---:R-:W-:-:S02]  /*0150*/  SHF.R.S32.HI R5, RZ, 0x1f, R4 ;  /* 0x0000001fff057819 */ /* 0x004fc40000011404 */
[----:B---3--:R-:W-:Y:S01]  /*0160*/  SHF.R.S32.HI R7, RZ, 0x1f, R6 ;  /* 0x0000001fff077819 */ /* 0x008fe20000011406 */
[----:B------:R-:W-:Y:S06]  /*0170*/  @P0 EXIT ;  /* 0x000000000000094d */ /* 0x000fec0003800000 */
[----:B------:R-:W-:Y:S02]  /*0180*/  ULDC.64 UR4, c[0x0][0x208] ;  /* 0x0000820000047ab9 */ /* 0x000fe40000000a00 */
[----:B------:R-:W-:Y:S01]  /*0190*/  STG.E.128 desc[UR4][R2.64], R4 ;  /* 0x0000000402007986 */ /* 0x000fe2000c101d04 */
[----:B------:R-:W-:Y:S05]  /*01a0*/  EXIT ;  /* 0x000000000000794d */ /* 0x000fea0003800000 */
.L_x_0:
[----:B------:R-:W-:-:S00]  /*01b0*/  BRA `(.L_x_0) ;  /* 0xfffffffc00fc7947 */ /* 0x000fc0000383ffff */
[----:B------:R-:W-:-:S00]  /*01c0*/  NOP ;  /* 0x0000000000007918 */ /* 0x000fc00000000000 */
        /* <DEDUP_REMOVED lines=11> */
.L_x_1:


//--------------------- .nv.constant0.triton_poi_fused__to_copy_139 --------------------------
	.section	.nv.constant0.triton_poi_fused__to_copy_139,"a",@progbits
	.sectionflags	@""
	.align	4
.nv.constant0.triton_poi_fused__to_copy_139:
	.zero		540
